//
// Generated by NVIDIA NVVM Compiler
//
// Compiler Build ID: CL-36424714
// Cuda compilation tools, release 13.0, V13.0.88
// Based on NVVM 20.0.0
//

.version 9.0
.target sm_100
.address_size 64

	// .globl	_Z13conv3d_kernelPKfS0_Pfiiiiii

.visible .entry _Z13conv3d_kernelPKfS0_Pfiiiiii(
	.param .u64 .ptr .align 1 _Z13conv3d_kernelPKfS0_Pfiiiiii_param_0,
	.param .u64 .ptr .align 1 _Z13conv3d_kernelPKfS0_Pfiiiiii_param_1,
	.param .u64 .ptr .align 1 _Z13conv3d_kernelPKfS0_Pfiiiiii_param_2,
	.param .u32 _Z13conv3d_kernelPKfS0_Pfiiiiii_param_3,
	.param .u32 _Z13conv3d_kernelPKfS0_Pfiiiiii_param_4,
	.param .u32 _Z13conv3d_kernelPKfS0_Pfiiiiii_param_5,
	.param .u32 _Z13conv3d_kernelPKfS0_Pfiiiiii_param_6,
	.param .u32 _Z13conv3d_kernelPKfS0_Pfiiiiii_param_7,
	.param .u32 _Z13conv3d_kernelPKfS0_Pfiiiiii_param_8
)
{
	.reg .pred 	%p<18>;
	.reg .b32 	%r<79>;
	.reg .b32 	%f<121>;
	.reg .b64 	%rd<28>;

	ld.param.u64 	%rd8, [_Z13conv3d_kernelPKfS0_Pfiiiiii_param_0];
	ld.param.u64 	%rd9, [_Z13conv3d_kernelPKfS0_Pfiiiiii_param_1];
	ld.param.u32 	%r35, [_Z13conv3d_kernelPKfS0_Pfiiiiii_param_3];
	ld.param.u32 	%r30, [_Z13conv3d_kernelPKfS0_Pfiiiiii_param_4];
	ld.param.u32 	%r31, [_Z13conv3d_kernelPKfS0_Pfiiiiii_param_5];
	ld.param.u32 	%r32, [_Z13conv3d_kernelPKfS0_Pfiiiiii_param_6];
	ld.param.u32 	%r33, [_Z13conv3d_kernelPKfS0_Pfiiiiii_param_7];
	ld.param.u32 	%r34, [_Z13conv3d_kernelPKfS0_Pfiiiiii_param_8];
	cvta.to.global.u64 	%rd1, %rd9;
	cvta.to.global.u64 	%rd2, %rd8;
	sub.s32 	%r36, %r35, %r32;
	sub.s32 	%r37, %r30, %r33;
	sub.s32 	%r38, %r31, %r34;
	mov.u32 	%r39, %ctaid.z;
	mov.u32 	%r40, %ntid.z;
	mov.u32 	%r41, %tid.z;
	mad.lo.s32 	%r3, %r39, %r40, %r41;
	mov.u32 	%r42, %ctaid.y;
	mov.u32 	%r43, %ntid.y;
	mov.u32 	%r44, %tid.y;
	mad.lo.s32 	%r45, %r42, %r43, %r44;
	mov.u32 	%r46, %ctaid.x;
	mov.u32 	%r47, %ntid.x;
	mov.u32 	%r48, %tid.x;
	mad.lo.s32 	%r49, %r46, %r47, %r48;
	setp.gt.s32 	%p1, %r3, %r36;
	setp.gt.s32 	%p2, %r45, %r37;
	or.pred  	%p3, %p1, %p2;
	setp.gt.s32 	%p4, %r49, %r38;
	or.pred  	%p5, %p3, %p4;
	@%p5 bra 	$L__BB0_20;
	min.s32 	%r50, %r32, %r33;
	mov.f32 	%f119, 0f00000000;
	min.s32 	%r51, %r50, %r34;
	setp.lt.s32 	%p6, %r51, 1;
	@%p6 bra 	$L__BB0_19;
	and.b32  	%r6, %r34, 15;
	and.b32  	%r7, %r34, 7;
	and.b32  	%r8, %r34, 2147483632;
	and.b32  	%r9, %r34, 3;
	add.s64 	%rd3, %rd2, 32;
	add.s64 	%rd4, %rd1, 32;
	mov.f32 	%f119, 0f00000000;
	mov.b32 	%r71, 0;
$L__BB0_3:
	add.s32 	%r54, %r71, %r3;
	mad.lo.s32 	%r11, %r54, %r30, %r45;
	mul.lo.s32 	%r12, %r71, %r33;
	mov.b32 	%r72, 0;
$L__BB0_4:
	setp.lt.u32 	%p7, %r34, 16;
	add.s32 	%r56, %r11, %r72;
	mad.lo.s32 	%r14, %r56, %r31, %r49;
	add.s32 	%r57, %r72, %r12;
	mul.lo.s32 	%r15, %r57, %r34;
	mov.b32 	%r77, 0;
	@%p7 bra 	$L__BB0_7;
	and.b32  	%r58, %r34, 2147483632;
	neg.s32 	%r75, %r58;
	mov.u32 	%r73, %r15;
	mov.u32 	%r74, %r14;
$L__BB0_6:
	.pragma "nounroll";
	mul.wide.s32 	%rd10, %r74, 4;
	add.s64 	%rd11, %rd3, %rd10;
	mul.wide.s32 	%rd12, %r73, 4;
	add.s64 	%rd13, %rd4, %rd12;
	ld.global.f32 	%f21, [%rd11+-32];
	ld.global.f32 	%f22, [%rd13+-32];
	fma.rn.f32 	%f23, %f21, %f22, %f119;
	ld.global.f32 	%f24, [%rd11+-28];
	ld.global.f32 	%f25, [%rd13+-28];
	fma.rn.f32 	%f26, %f24, %f25, %f23;
	ld.global.f32 	%f27, [%rd11+-24];
	ld.global.f32 	%f28, [%rd13+-24];
	fma.rn.f32 	%f29, %f27, %f28, %f26;
	ld.global.f32 	%f30, [%rd11+-20];
	ld.global.f32 	%f31, [%rd13+-20];
	fma.rn.f32 	%f32, %f30, %f31, %f29;
	ld.global.f32 	%f33, [%rd11+-16];
	ld.global.f32 	%f34, [%rd13+-16];
	fma.rn.f32 	%f35, %f33, %f34, %f32;
	ld.global.f32 	%f36, [%rd11+-12];
	ld.global.f32 	%f37, [%rd13+-12];
	fma.rn.f32 	%f38, %f36, %f37, %f35;
	ld.global.f32 	%f39, [%rd11+-8];
	ld.global.f32 	%f40, [%rd13+-8];
	fma.rn.f32 	%f41, %f39, %f40, %f38;
	ld.global.f32 	%f42, [%rd11+-4];
	ld.global.f32 	%f43, [%rd13+-4];
	fma.rn.f32 	%f44, %f42, %f43, %f41;
	ld.global.f32 	%f45, [%rd11];
	ld.global.f32 	%f46, [%rd13];
	fma.rn.f32 	%f47, %f45, %f46, %f44;
	ld.global.f32 	%f48, [%rd11+4];
	ld.global.f32 	%f49, [%rd13+4];
	fma.rn.f32 	%f50, %f48, %f49, %f47;
	ld.global.f32 	%f51, [%rd11+8];
	ld.global.f32 	%f52, [%rd13+8];
	fma.rn.f32 	%f53, %f51, %f52, %f50;
	ld.global.f32 	%f54, [%rd11+12];
	ld.global.f32 	%f55, [%rd13+12];
	fma.rn.f32 	%f56, %f54, %f55, %f53;
	ld.global.f32 	%f57, [%rd11+16];
	ld.global.f32 	%f58, [%rd13+16];
	fma.rn.f32 	%f59, %f57, %f58, %f56;
	ld.global.f32 	%f60, [%rd11+20];
	ld.global.f32 	%f61, [%rd13+20];
	fma.rn.f32 	%f62, %f60, %f61, %f59;
	ld.global.f32 	%f63, [%rd11+24];
	ld.global.f32 	%f64, [%rd13+24];
	fma.rn.f32 	%f65, %f63, %f64, %f62;
	ld.global.f32 	%f66, [%rd11+28];
	ld.global.f32 	%f67, [%rd13+28];
	fma.rn.f32 	%f119, %f66, %f67, %f65;
	add.s32 	%r75, %r75, 16;
	add.s32 	%r74, %r74, 16;
	add.s32 	%r73, %r73, 16;
	setp.ne.s32 	%p8, %r75, 0;
	mov.u32 	%r77, %r8;
	@%p8 bra 	$L__BB0_6;
$L__BB0_7:
	setp.eq.s32 	%p9, %r6, 0;
	@%p9 bra 	$L__BB0_17;
	add.s32 	%r59, %r6, -1;
	setp.lt.u32 	%p10, %r59, 7;
	@%p10 bra 	$L__BB0_10;
	add.s32 	%r60, %r14, %r77;
	add.s32 	%r61, %r77, %r15;
	mul.wide.s32 	%rd14, %r60, 4;
	add.s64 	%rd15, %rd2, %rd14;
	ld.global.f32 	%f69, [%rd15];
	mul.wide.s32 	%rd16, %r61, 4;
	add.s64 	%rd17, %rd1, %rd16;
	ld.global.f32 	%f70, [%rd17];
	fma.rn.f32 	%f71, %f69, %f70, %f119;
	ld.global.f32 	%f72, [%rd15+4];
	ld.global.f32 	%f73, [%rd17+4];
	fma.rn.f32 	%f74, %f72, %f73, %f71;
	ld.global.f32 	%f75, [%rd15+8];
	ld.global.f32 	%f76, [%rd17+8];
	fma.rn.f32 	%f77, %f75, %f76, %f74;
	ld.global.f32 	%f78, [%rd15+12];
	ld.global.f32 	%f79, [%rd17+12];
	fma.rn.f32 	%f80, %f78, %f79, %f77;
	ld.global.f32 	%f81, [%rd15+16];
	ld.global.f32 	%f82, [%rd17+16];
	fma.rn.f32 	%f83, %f81, %f82, %f80;
	ld.global.f32 	%f84, [%rd15+20];
	ld.global.f32 	%f85, [%rd17+20];
	fma.rn.f32 	%f86, %f84, %f85, %f83;
	ld.global.f32 	%f87, [%rd15+24];
	ld.global.f32 	%f88, [%rd17+24];
	fma.rn.f32 	%f89, %f87, %f88, %f86;
	ld.global.f32 	%f90, [%rd15+28];
	ld.global.f32 	%f91, [%rd17+28];
	fma.rn.f32 	%f119, %f90, %f91, %f89;
	add.s32 	%r77, %r77, 8;
$L__BB0_10:
	setp.eq.s32 	%p11, %r7, 0;
	@%p11 bra 	$L__BB0_17;
	add.s32 	%r62, %r7, -1;
	setp.lt.u32 	%p12, %r62, 3;
	@%p12 bra 	$L__BB0_13;
	add.s32 	%r63, %r14, %r77;
	add.s32 	%r64, %r77, %r15;
	mul.wide.s32 	%rd18, %r63, 4;
	add.s64 	%rd19, %rd2, %rd18;
	ld.global.f32 	%f93, [%rd19];
	mul.wide.s32 	%rd20, %r64, 4;
	add.s64 	%rd21, %rd1, %rd20;
	ld.global.f32 	%f94, [%rd21];
	fma.rn.f32 	%f95, %f93, %f94, %f119;
	ld.global.f32 	%f96, [%rd19+4];
	ld.global.f32 	%f97, [%rd21+4];
	fma.rn.f32 	%f98, %f96, %f97, %f95;
	ld.global.f32 	%f99, [%rd19+8];
	ld.global.f32 	%f100, [%rd21+8];
	fma.rn.f32 	%f101, %f99, %f100, %f98;
	ld.global.f32 	%f102, [%rd19+12];
	ld.global.f32 	%f103, [%rd21+12];
	fma.rn.f32 	%f119, %f102, %f103, %f101;
	add.s32 	%r77, %r77, 4;
$L__BB0_13:
	setp.eq.s32 	%p13, %r9, 0;
	@%p13 bra 	$L__BB0_17;
	setp.eq.s32 	%p14, %r9, 1;
	add.s32 	%r65, %r14, %r77;
	add.s32 	%r66, %r77, %r15;
	mul.wide.s32 	%rd22, %r65, 4;
	add.s64 	%rd5, %rd2, %rd22;
	ld.global.f32 	%f104, [%rd5];
	mul.wide.s32 	%rd23, %r66, 4;
	add.s64 	%rd6, %rd1, %rd23;
	ld.global.f32 	%f105, [%rd6];
	fma.rn.f32 	%f119, %f104, %f105, %f119;
	@%p14 bra 	$L__BB0_17;
	setp.eq.s32 	%p15, %r9, 2;
	ld.global.f32 	%f106, [%rd5+4];
	ld.global.f32 	%f107, [%rd6+4];
	fma.rn.f32 	%f119, %f106, %f107, %f119;
	@%p15 bra 	$L__BB0_17;
	ld.global.f32 	%f108, [%rd5+8];
	ld.global.f32 	%f109, [%rd6+8];
	fma.rn.f32 	%f119, %f108, %f109, %f119;
$L__BB0_17:
	add.s32 	%r72, %r72, 1;
	setp.ne.s32 	%p16, %r72, %r33;
	@%p16 bra 	$L__BB0_4;
	add.s32 	%r71, %r71, 1;
	setp.ne.s32 	%p17, %r71, %r32;
	@%p17 bra 	$L__BB0_3;
$L__BB0_19:
	ld.param.u64 	%rd27, [_Z13conv3d_kernelPKfS0_Pfiiiiii_param_2];
	mad.lo.s32 	%r67, %r3, %r37, %r3;
	add.s32 	%r68, %r67, %r45;
	mad.lo.s32 	%r69, %r68, %r38, %r68;
	add.s32 	%r70, %r69, %r49;
	cvta.to.global.u64 	%rd24, %rd27;
	mul.wide.s32 	%rd25, %r70, 4;
	add.s64 	%rd26, %rd24, %rd25;
	st.global.f32 	[%rd26], %f119;
$L__BB0_20:
	ret;

}


// ===== COMPILED SASS (sm_100) =====

	.target	sm_100

	.elftype	@"ET_EXEC"


//--------------------- .note.nv.tkinfo           --------------------------
	.section	.note.nv.tkinfo,"",@"SHT_NOTE"
	.sectionflags	@"SHF_NOTE_NV_TKINFO"
	.tkinfo
        /*0018*/ 	.word	0x00000002
        /*0030*/ 	.string	""
        /*0030*/ 	.string	"ptxas"
        /*0030*/ 	.string	"Cuda compilation tools, release 13.0, V13.0.88"
        /*0030*/ 	.string	"Build cuda_13.0.r13.0/compiler.36424714_0"
        /*0030*/ 	.string	"-arch sm_100 -m 64 "



//--------------------- .note.nv.cuinfo           --------------------------
	.section	.note.nv.cuinfo,"",@"SHT_NOTE"
	.sectionflags	@"SHF_NOTE_NV_CUINFO"
        /*0018*/ 	.short	0x0002
        /*001a*/ 	.short	0x0064
        /*001c*/ 	.short	0x0082
	.zero		2


//--------------------- .nv.info                  --------------------------
	.section	.nv.info,"",@"SHT_CUDA_INFO"
	.align	4


	//----- nvinfo : EIATTR_REGCOUNT
	.align		4
        /*0000*/ 	.byte	0x04, 0x2f
        /*0002*/ 	.short	(.L_1 - .L_0)
	.align		4
.L_0:
        /*0004*/ 	.word	index@(_Z13conv3d_kernelPKfS0_Pfiiiiii)
        /*0008*/ 	.word	0x00000020


	//----- nvinfo : EIATTR_FRAME_SIZE
	.align		4
.L_1:
        /*000c*/ 	.byte	0x04, 0x11
        /*000e*/ 	.short	(.L_3 - .L_2)
	.align		4
.L_2:
        /*0010*/ 	.word	index@(_Z13conv3d_kernelPKfS0_Pfiiiiii)
        /*0014*/ 	.word	0x00000000


	//----- nvinfo : EIATTR_MIN_STACK_SIZE
	.align		4
.L_3:
        /*0018*/ 	.byte	0x04, 0x12
        /*001a*/ 	.short	(.L_5 - .L_4)
	.align		4
.L_4:
        /*001c*/ 	.word	index@(_Z13conv3d_kernelPKfS0_Pfiiiiii)
        /*0020*/ 	.word	0x00000000
.L_5:


//--------------------- .nv.compat                --------------------------
	.section	.nv.compat,"",@"SHT_CUDA_COMPAT_INFO"
	.align	4
        /*0000*/ 	.byte	0x02, 0x09, 0x00, 0x00, 0x02, 0x02, 0x01, 0x00, 0x02, 0x05, 0x05, 0x00, 0x03, 0x07, 0x01, 0x01
        /*0010*/ 	.byte	0x02, 0x03, 0x00, 0x00, 0x02, 0x06, 0x01, 0x00, 0x04, 0x0b, 0x08, 0x00, 0x09, 0x00, 0x00, 0x00
        /*0020*/ 	.byte	0x00, 0x00, 0x00, 0x00


//--------------------- .nv.info._Z13conv3d_kernelPKfS0_Pfiiiiii --------------------------
	.section	.nv.info._Z13conv3d_kernelPKfS0_Pfiiiiii,"",@"SHT_CUDA_INFO"
	.sectionflags	@""
	.align	4


	//----- nvinfo : EIATTR_CUDA_API_VERSION
	.align		4
        /*0000*/ 	.byte	0x04, 0x37
        /*0002*/ 	.short	(.L_7 - .L_6)
.L_6:
        /*0004*/ 	.word	0x00000082


	//----- nvinfo : EIATTR_KPARAM_INFO
	.align		4
.L_7:
        /*0008*/ 	.byte	0x04, 0x17
        /*000a*/ 	.short	(.L_9 - .L_8)
.L_8:
        /*000c*/ 	.word	0x00000000
        /*0010*/ 	.short	0x0008
        /*0012*/ 	.short	0x002c
        /*0014*/ 	.byte	0x00, 0xf0, 0x11, 0x00


	//----- nvinfo : EIATTR_KPARAM_INFO
	.align		4
.L_9:
        /*0018*/ 	.byte	0x04, 0x17
        /*001a*/ 	.short	(.L_11 - .L_10)
.L_10:
        /*001c*/ 	.word	0x00000000
        /*0020*/ 	.short	0x0007
        /*0022*/ 	.short	0x0028
        /*0024*/ 	.byte	0x00, 0xf0, 0x11, 0x00


	//----- nvinfo : EIATTR_KPARAM_INFO
	.align		4
.L_11:
        /*0028*/ 	.byte	0x04, 0x17
        /*002a*/ 	.short	(.L_13 - .L_12)
.L_12:
        /*002c*/ 	.word	0x00000000
        /*0030*/ 	.short	0x0006
        /*0032*/ 	.short	0x0024
        /*0034*/ 	.byte	0x00, 0xf0, 0x11, 0x00


	//----- nvinfo : EIATTR_KPARAM_INFO
	.align		4
.L_13:
        /*0038*/ 	.byte	0x04, 0x17
        /*003a*/ 	.short	(.L_15 - .L_14)
.L_14:
        /*003c*/ 	.word	0x00000000
        /*0040*/ 	.short	0x0005
        /*0042*/ 	.short	0x0020
        /*0044*/ 	.byte	0x00, 0xf0, 0x11, 0x00


	//----- nvinfo : EIATTR_KPARAM_INFO
	.align		4
.L_15:
        /*0048*/ 	.byte	0x04, 0x17
        /*004a*/ 	.short	(.L_17 - .L_16)
.L_16:
        /*004c*/ 	.word	0x00000000
        /*0050*/ 	.short	0x0004
        /*0052*/ 	.short	0x001c
        /*0054*/ 	.byte	0x00, 0xf0, 0x11, 0x00


	//----- nvinfo : EIATTR_KPARAM_INFO
	.align		4
.L_17:
        /*0058*/ 	.byte	0x04, 0x17
        /*005a*/ 	.short	(.L_19 - .L_18)
.L_18:
        /*005c*/ 	.word	0x00000000
        /*0060*/ 	.short	0x0003
        /*0062*/ 	.short	0x0018
        /*0064*/ 	.byte	0x00, 0xf0, 0x11, 0x00


	//----- nvinfo : EIATTR_KPARAM_INFO
	.align		4
.L_19:
        /*0068*/ 	.byte	0x04, 0x17
        /*006a*/ 	.short	(.L_21 - .L_20)
.L_20:
        /*006c*/ 	.word	0x00000000
        /*0070*/ 	.short	0x0002
        /*0072*/ 	.short	0x0010
        /*0074*/ 	.byte	0x00, 0xf5, 0x21, 0x00


	//----- nvinfo : EIATTR_KPARAM_INFO
	.align		4
.L_21:
        /*0078*/ 	.byte	0x04, 0x17
        /*007a*/ 	.short	(.L_23 - .L_22)
.L_22:
        /*007c*/ 	.word	0x00000000
        /*0080*/ 	.short	0x0001
        /*0082*/ 	.short	0x0008
        /*0084*/ 	.byte	0x00, 0xf5, 0x21, 0x00


	//----- nvinfo : EIATTR_KPARAM_INFO
	.align		4
.L_23:
        /*0088*/ 	.byte	0x04, 0x17
        /*008a*/ 	.short	(.L_25 - .L_24)
.L_24:
        /*008c*/ 	.word	0x00000000
        /*0090*/ 	.short	0x0000
        /*0092*/ 	.short	0x0000
        /*0094*/ 	.byte	0x00, 0xf5, 0x21, 0x00


	//----- nvinfo : EIATTR_SPARSE_MMA_MASK
	.align		4
.L_25:
        /*0098*/ 	.byte	0x03, 0x50
        /*009a*/ 	.short	0x0000


	//----- nvinfo : EIATTR_MAXREG_COUNT
	.align		4
        /*009c*/ 	.byte	0x03, 0x1b
        /*009e*/ 	.short	0x00ff


	//----- nvinfo : EIATTR_MERCURY_ISA_VERSION
	.align		4
        /*00a0*/ 	.byte	0x03, 0x5f
        /*00a2*/ 	.short	0x0101


	//----- nvinfo : EIATTR_VRC_CTA_INIT_COUNT
	.align		4
        /*00a4*/ 	.byte	0x02, 0x4a
	.zero		1
	.zero		1


	//----- nvinfo : EIATTR_EXIT_INSTR_OFFSETS
	.align		4
        /*00a8*/ 	.byte	0x04, 0x1c
        /*00aa*/ 	.short	(.L_27 - .L_26)


	//   ....[0]....
.L_26:
        /*00ac*/ 	.word	0x00000160


	//   ....[1]....
        /*00b0*/ 	.word	0x00000d20


	//----- nvinfo : EIATTR_CBANK_PARAM_SIZE
	.align		4
.L_27:
        /*00b4*/ 	.byte	0x03, 0x19
        /*00b6*/ 	.short	0x0030


	//----- nvinfo : EIATTR_PARAM_CBANK
	.align		4
        /*00b8*/ 	.byte	0x04, 0x0a
        /*00ba*/ 	.short	(.L_29 - .L_28)
	.align		4
.L_28:
        /*00bc*/ 	.word	index@(.nv.constant0._Z13conv3d_kernelPKfS0_Pfiiiiii)
        /*00c0*/ 	.short	0x0380
        /*00c2*/ 	.short	0x0030


	//----- nvinfo : EIATTR_SW_WAR
	.align		4
.L_29:
        /*00c4*/ 	.byte	0x04, 0x36
        /*00c6*/ 	.short	(.L_31 - .L_30)
.L_30:
        /*00c8*/ 	.word	0x00000008
.L_31:


//--------------------- .nv.callgraph             --------------------------
	.section	.nv.callgraph,"",@"SHT_CUDA_CALLGRAPH"
	.align	4
	.sectionentsize	8
	.align		4
        /*0000*/ 	.word	0x00000000
	.align		4
        /*0004*/ 	.word	0xffffffff
	.align		4
        /*0008*/ 	.word	0x00000000
	.align		4
        /*000c*/ 	.word	0xfffffffe
	.align		4
        /*0010*/ 	.word	0x00000000
	.align		4
        /*0014*/ 	.word	0xfffffffd
	.align		4
        /*0018*/ 	.word	0x00000000
	.align		4
        /*001c*/ 	.word	0xfffffffc


//--------------------- .text._Z13conv3d_kernelPKfS0_Pfiiiiii --------------------------
	.section	.text._Z13conv3d_kernelPKfS0_Pfiiiiii,"ax",@progbits
	.align	128
        .global         _Z13conv3d_kernelPKfS0_Pfiiiiii
        .type           _Z13conv3d_kernelPKfS0_Pfiiiiii,@function
        .size           _Z13conv3d_kernelPKfS0_Pfiiiiii,(.L_x_9 - _Z13conv3d_kernelPKfS0_Pfiiiiii)
        .other          _Z13conv3d_kernelPKfS0_Pfiiiiii,@"STO_CUDA_ENTRY STV_DEFAULT"
_Z13conv3d_kernelPKfS0_Pfiiiiii:
.text._Z13conv3d_kernelPKfS0_Pfiiiiii:
[----:B------:R-:W-:Y:S01]  /*0000*/  LDC R1, c[0x0][0x37c] ;  /* 0x0000df00ff017b82 */ /* 0x000fe20000000800 */
[----:B------:R-:W0:Y:S07]  /*0010*/  S2R R7, SR_TID.Y ;  /* 0x0000000000077919 */ /* 0x000e2e0000002200 */
[----:B------:R-:W1:Y:S01]  /*0020*/  LDC R6, c[0x0][0x368] ;  /* 0x0000da00ff067b82 */ /* 0x000e620000000800 */
[----:B------:R-:W2:Y:S01]  /*0030*/  LDCU.64 UR8, c[0x0][0x398] ;  /* 0x00007300ff0877ac */ /* 0x000ea20008000a00 */
[----:B------:R-:W1:Y:S01]  /*0040*/  S2R R5, SR_TID.Z ;  /* 0x0000000000057919 */ /* 0x000e620000002300 */
[----:B------:R-:W3:Y:S05]  /*0050*/  S2R R9, SR_TID.X ;  /* 0x0000000000097919 */ /* 0x000eea0000002100 */
[----:B------:R-:W0:Y:S08]  /*0060*/  S2UR UR5, SR_CTAID.Y ;  /* 0x00000000000579c3 */ /* 0x000e300000002600 */
[----:B------:R-:W0:Y:S08]  /*0070*/  LDC R0, c[0x0][0x364] ;  /* 0x0000d900ff007b82 */ /* 0x000e300000000800 */
[----:B------:R-:W2:Y:S08]  /*0080*/  LDC.64 R2, c[0x0][0x3a8] ;  /* 0x0000ea00ff027b82 */ /* 0x000eb00000000a00 */
[----:B------:R-:W1:Y:S08]  /*0090*/  S2UR UR4, SR_CTAID.Z ;  /* 0x00000000000479c3 */ /* 0x000e700000002700 */
[----:B------:R-:W4:Y:S01]  /*00a0*/  LDC.64 R10, c[0x0][0x3a0] ;  /* 0x0000e800ff0a7b82 */ /* 0x000f220000000a00 */
[----:B0-----:R-:W-:-:S07]  /*00b0*/  IMAD R0, R0, UR5, R7 ;  /* 0x0000000500007c24 */ /* 0x001fce000f8e0207 */
[----:B------:R-:W3:Y:S01]  /*00c0*/  S2UR UR6, SR_CTAID.X ;  /* 0x00000000000679c3 */ /* 0x000ee20000002500 */
[----:B--2---:R-:W-:-:S04]  /*00d0*/  IADD3 R7, PT, PT, -R2, UR9, RZ ;  /* 0x0000000902077c10 */ /* 0x004fc8000fffe1ff */
[----:B------:R-:W-:-:S03]  /*00e0*/  ISETP.GT.AND P0, PT, R0, R7, PT ;  /* 0x000000070000720c */ /* 0x000fc60003f04270 */
[----:B------:R-:W3:Y:S01]  /*00f0*/  LDC R8, c[0x0][0x360] ;  /* 0x0000d800ff087b82 */ /* 0x000ee20000000800 */
[----:B-1----:R-:W-:Y:S01]  /*0100*/  IMAD R6, R6, UR4, R5 ;  /* 0x0000000406067c24 */ /* 0x002fe2000f8e0205 */
[----:B----4-:R-:W-:-:S04]  /*0110*/  IADD3 R5, PT, PT, -R11, UR8, RZ ;  /* 0x000000080b057c10 */ /* 0x010fc8000fffe1ff */
[----:B------:R-:W-:Y:S01]  /*0120*/  ISETP.GT.OR P0, PT, R6, R5, P0 ;  /* 0x000000050600720c */ /* 0x000fe20000704670 */
[----:B---3--:R-:W-:Y:S01]  /*0130*/  IMAD R8, R8, UR6, R9 ;  /* 0x0000000608087c24 */ /* 0x008fe2000f8e0209 */
[----:B------:R-:W-:-:S04]  /*0140*/  IADD3 R9, PT, PT, R10, -R3, RZ ;  /* 0x800000030a097210 */ /* 0x000fc80007ffe0ff */
[----:B------:R-:W-:-:S13]  /*0150*/  ISETP.GT.OR P0, PT, R8, R9, P0 ;  /* 0x000000090800720c */ /* 0x000fda0000704670 */
[----:B------:R-:W-:Y:S05]  /*0160*/  @P0 EXIT ;  /* 0x000000000000094d */ /* 0x000fea0003800000 */
[----:B------:R-:W-:Y:S01]  /*0170*/  VIMNMX3 R2, R11, R2, R3, PT ;  /* 0x000000020b02720f */ /* 0x000fe20003800103 */
[----:B------:R-:W0:Y:S01]  /*0180*/  LDCU.64 UR16, c[0x0][0x358] ;  /* 0x00006b00ff1077ac */ /* 0x000e220008000a00 */
[----:B------:R-:W-:Y:S02]  /*0190*/  HFMA2 R14, -RZ, RZ, 0, 0 ;  /* 0x00000000ff0e7431 */ /* 0x000fe400000001ff */
[----:B------:R-:W-:-:S13]  /*01a0*/  ISETP.GE.AND P0, PT, R2, 0x1, PT ;  /* 0x000000010200780c */ /* 0x000fda0003f06270 */
[----:B------:R-:W-:Y:S05]  /*01b0*/  @!P0 BRA `(.L_x_0) ;  /* 0x0000000800bc8947 */ /* 0x000fea0003800000 */
[----:B------:R-:W1:Y:S01]  /*01c0*/  LDCU.128 UR12, c[0x0][0x380] ;  /* 0x00007000ff0c77ac */ /* 0x000e620008000c00 */
[C---:B------:R-:W-:Y:S02]  /*01d0*/  LOP3.LUT R20, R3.reuse, 0xf, RZ, 0xc0, !PT ;  /* 0x0000000f03147812 */ /* 0x040fe400078ec0ff */
[C---:B------:R-:W-:Y:S01]  /*01e0*/  LOP3.LUT R22, R3.reuse, 0x7, RZ, 0xc0, !PT ;  /* 0x0000000703167812 */ /* 0x040fe200078ec0ff */
[----:B------:R-:W-:Y:S01]  /*01f0*/  UMOV UR4, URZ ;  /* 0x000000ff00047c82 */ /* 0x000fe20008000000 */
[----:B------:R-:W-:Y:S02]  /*0200*/  LOP3.LUT R10, R3, 0x3, RZ, 0xc0, !PT ;  /* 0x00000003030a7812 */ /* 0x000fe400078ec0ff */
[----:B------:R-:W-:Y:S01]  /*0210*/  MOV R14, RZ ;  /* 0x000000ff000e7202 */ /* 0x000fe20000000f00 */
[----:B-1----:R-:W-:Y:S02]  /*0220*/  UIADD3 UR9, UP0, UPT, UR12, 0x20, URZ ;  /* 0x000000200c097890 */ /* 0x002fe4000ff1e0ff */
[----:B------:R-:W-:-:S02]  /*0230*/  UIADD3 UR7, UP1, UPT, UR14, 0x20, URZ ;  /* 0x000000200e077890 */ /* 0x000fc4000ff3e0ff */
[----:B------:R-:W-:Y:S02]  /*0240*/  UIADD3.X UR10, UPT, UPT, URZ, UR13, URZ, UP0, !UPT ;  /* 0x0000000dff0a7290 */ /* 0x000fe400087fe4ff */
[----:B------:R-:W-:-:S12]  /*0250*/  UIADD3.X UR8, UPT, UPT, URZ, UR15, URZ, UP1, !UPT ;  /* 0x0000000fff087290 */ /* 0x000fd80008ffe4ff */
.L_x_7:
[----:B------:R-:W1:Y:S01]  /*0260*/  LDCU UR5, c[0x0][0x39c] ;  /* 0x00007380ff0577ac */ /* 0x000e620008000800 */
[----:B------:R-:W-:Y:S01]  /*0270*/  IADD3 R11, PT, PT, R6, UR4, RZ ;  /* 0x00000004060b7c10 */ /* 0x000fe2000fffe0ff */
[----:B------:R-:W2:Y:S01]  /*0280*/  LDCU UR6, c[0x0][0x3a4] ;  /* 0x00007480ff0677ac */ /* 0x000ea20008000800 */
[----:B------:R-:W-:Y:S01]  /*0290*/  UMOV UR11, UR4 ;  /* 0x00000004000b7c82 */ /* 0x000fe20008000000 */
[----:B------:R-:W-:Y:S02]  /*02a0*/  UIADD3 UR4, UPT, UPT, UR4, 0x1, URZ ;  /* 0x0000000104047890 */ /* 0x000fe4000fffe0ff */
[----:B-1----:R-:W-:Y:S01]  /*02b0*/  IMAD R11, R11, UR5, R0 ;  /* 0x000000050b0b7c24 */ /* 0x002fe2000f8e0200 */
[----:B------:R-:W-:Y:S01]  /*02c0*/  UMOV UR5, URZ ;  /* 0x000000ff00057c82 */ /* 0x000fe20008000000 */
[----:B--2---:R-:W-:-:S11]  /*02d0*/  UISETP.NE.AND UP0, UPT, UR4, UR6, UPT ;  /* 0x000000060400728c */ /* 0x004fd6000bf05270 */
.L_x_6:
[----:B------:R-:W1:Y:S01]  /*02e0*/  LDCU.64 UR14, c[0x0][0x3a8] ;  /* 0x00007500ff0e77ac */ /* 0x000e620008000a00 */
[----:B------:R-:W-:Y:S01]  /*02f0*/  IADD3 R3, PT, PT, R11, UR5, RZ ;  /* 0x000000050b037c10 */ /* 0x000fe2000fffe0ff */
[----:B------:R-:W-:Y:S01]  /*0300*/  HFMA2 R13, -RZ, RZ, 0, 0 ;  /* 0x00000000ff0d7431 */ /* 0x000fe200000001ff */
[----:B------:R-:W2:Y:S01]  /*0310*/  LDCU UR13, c[0x0][0x3a0] ;  /* 0x00007400ff0d77ac */ /* 0x000ea20008000800 */
[----:B-1----:R-:W-:Y:S02]  /*0320*/  UISETP.GE.U32.AND UP2, UPT, UR15, 0x10, UPT ;  /* 0x000000100f00788c */ /* 0x002fe4000bf46070 */
[----:B------:R-:W-:Y:S02]  /*0330*/  UIMAD UR6, UR11, UR14, UR5 ;  /* 0x0000000e0b0672a4 */ /* 0x000fe4000f8e0205 */
[----:B------:R-:W-:Y:S01]  /*0340*/  UIADD3 UR5, UPT, UPT, UR5, 0x1, URZ ;  /* 0x0000000105057890 */ /* 0x000fe2000fffe0ff */
[----:B--2---:R-:W-:Y:S01]  /*0350*/  IMAD R12, R3, UR13, R8 ;  /* 0x0000000d030c7c24 */ /* 0x004fe2000f8e0208 */
[----:B------:R-:W-:-:S02]  /*0360*/  UIMAD UR12, UR6, UR15, URZ ;  /* 0x0000000f060c72a4 */ /* 0x000fc4000f8e02ff */
[----:B------:R-:W-:Y:S01]  /*0370*/  UISETP.NE.AND UP1, UPT, UR5, UR14, UPT ;  /* 0x0000000e0500728c */ /* 0x000fe2000bf25270 */
[----:B------:R-:W-:Y:S10]  /*0380*/  BRA.U !UP2, `(.L_x_1) ;  /* 0x000000050a007547 */ /* 0x000ff4000b800000 */
[----:B------:R-:W-:Y:S01]  /*0390*/  ULOP3.LUT UR6, UR15, 0x7ffffff0, URZ, 0xc0, !UPT ;  /* 0x7ffffff00f067892 */ /* 0x000fe2000f8ec0ff */
[----:B------:R-:W-:Y:S02]  /*03a0*/  MOV R13, UR12 ;  /* 0x0000000c000d7c02 */ /* 0x000fe40008000f00 */
[----:B------:R-:W-:Y:S01]  /*03b0*/  MOV R15, R12 ;  /* 0x0000000c000f7202 */ /* 0x000fe20000000f00 */
[----:B------:R-:W-:-:S12]  /*03c0*/  UIADD3 UR13, UPT, UPT, -UR6, URZ, URZ ;  /* 0x000000ff060d7290 */ /* 0x000fd8000fffe1ff */
.L_x_2:
[----:B------:R-:W-:Y:S02]  /*03d0*/  MOV R2, UR9 ;  /* 0x0000000900027c02 */ /* 0x000fe40008000f00 */
[----:B------:R-:W-:Y:S02]  /*03e0*/  MOV R3, UR10 ;  /* 0x0000000a00037c02 */ /* 0x000fe40008000f00 */
[----:B------:R-:W-:Y:S02]  /*03f0*/  MOV R4, UR7 ;  /* 0x0000000700047c02 */ /* 0x000fe40008000f00 */
[----:B------:R-:W-:Y:S01]  /*0400*/  MOV R5, UR8 ;  /* 0x0000000800057c02 */ /* 0x000fe20008000f00 */
[----:B------:R-:W-:-:S04]  /*0410*/  IMAD.WIDE R2, R15, 0x4, R2 ;  /* 0x000000040f027825 */ /* 0x000fc800078e0202 */
[----:B------:R-:W-:Y:S01]  /*0420*/  IMAD.WIDE R4, R13, 0x4, R4 ;  /* 0x000000040d047825 */ /* 0x000fe200078e0204 */
[----:B0-----:R-:W2:Y:S04]  /*0430*/  LDG.E R19, desc[UR16][R2.64+-0x20] ;  /* 0xffffe01002137981 */ /* 0x001ea8000c1e1900 */
[----:B------:R-:W2:Y:S04]  /*0440*/  LDG.E R16, desc[UR16][R4.64+-0x20] ;  /* 0xffffe01004107981 */ /* 0x000ea8000c1e1900 */
[----:B------:R-:W3:Y:S04]  /*0450*/  LDG.E R23, desc[UR16][R2.64+-0x1c] ;  /* 0xffffe41002177981 */ /* 0x000ee8000c1e1900 */
[----:B------:R-:W3:Y:S04]  /*0460*/  LDG.E R26, desc[UR16][R4.64+-0x1c] ;  /* 0xffffe410041a7981 */ /* 0x000ee8000c1e1900 */
[----:B------:R-:W4:Y:S04]  /*0470*/  LDG.E R18, desc[UR16][R2.64+-0x18] ;  /* 0xffffe81002127981 */ /* 0x000f28000c1e1900 */
[----:B------:R-:W4:Y:S04]  /*0480*/  LDG.E R21, desc[UR16][R4.64+-0x18] ;  /* 0xffffe81004157981 */ /* 0x000f28000c1e1900 */
[----:B------:R-:W5:Y:S04]  /*0490*/  LDG.E R24, desc[UR16][R2.64+-0x14] ;  /* 0xffffec1002187981 */ /* 0x000f68000c1e1900 */
[----:B------:R-:W5:Y:S04]  /*04a0*/  LDG.E R17, desc[UR16][R4.64+-0x14] ;  /* 0xffffec1004117981 */ /* 0x000f68000c1e1900 */
[----:B------:R-:W5:Y:S04]  /*04b0*/  LDG.E R25, desc[UR16][R4.64+-0x10] ;  /* 0xfffff01004197981 */ /* 0x000f68000c1e1900 */
[----:B------:R-:W5:Y:S04]  /*04c0*/  LDG.E R27, desc[UR16][R4.64+0x18] ;  /* 0x00001810041b7981 */ /* 0x000f68000c1e1900 */
[----:B------:R-:W5:Y:S01]  /*04d0*/  LDG.E R28, desc[UR16][R4.64+0x1c] ;  /* 0x00001c10041c7981 */ /* 0x000f62000c1e1900 */
[----:B--2---:R-:W-:-:S03]  /*04e0*/  FFMA R16, R19, R16, R14 ;  /* 0x0000001013107223 */ /* 0x004fc6000000000e */
[----:B------:R-:W2:Y:S04]  /*04f0*/  LDG.E R14, desc[UR16][R2.64+-0x10] ;  /* 0xfffff010020e7981 */ /* 0x000ea8000c1e1900 */
[----:B------:R-:W2:Y:S01]  /*0500*/  LDG.E R19, desc[UR16][R4.64+-0xc] ;  /* 0xfffff41004137981 */ /* 0x000ea2000c1e1900 */
[----:B---3--:R-:W-:-:S03]  /*0510*/  FFMA R23, R23, R26, R16 ;  /* 0x0000001a17177223 */ /* 0x008fc60000000010 */
[----:B------:R-:W3:Y:S01]  /*0520*/  LDG.E R16, desc[UR16][R2.64+-0xc] ;  /* 0xfffff41002107981 */ /* 0x000ee2000c1e1900 */
[----:B----4-:R-:W-:-:S03]  /*0530*/  FFMA R23, R18, R21, R23 ;  /* 0x0000001512177223 */ /* 0x010fc60000000017 */
[----:B------:R-:W4:Y:S04]  /*0540*/  LDG.E R18, desc[UR16][R2.64+-0x8] ;  /* 0xfffff81002127981 */ /* 0x000f28000c1e1900 */
[----:B------:R-:W4:Y:S01]  /*0550*/  LDG.E R21, desc[UR16][R4.64+-0x8] ;  /* 0xfffff81004157981 */ /* 0x000f22000c1e1900 */
[----:B-----5:R-:W-:-:S03]  /*0560*/  FFMA R17, R24, R17, R23 ;  /* 0x0000001118117223 */ /* 0x020fc60000000017 */
[----:B------:R-:W5:Y:S04]  /*0570*/  LDG.E R23, desc[UR16][R2.64+-0x4] ;  /* 0xfffffc1002177981 */ /* 0x000f68000c1e1900 */
[----:B------:R-:W5:Y:S01]  /*0580*/  LDG.E R24, desc[UR16][R4.64+-0x4] ;  /* 0xfffffc1004187981 */ /* 0x000f62000c1e1900 */
[----:B--2---:R-:W-:-:S03]  /*0590*/  FFMA R25, R14, R25, R17 ;  /* 0x000000190e197223 */ /* 0x004fc60000000011 */
[----:B------:R-:W2:Y:S04]  /*05a0*/  LDG.E R14, desc[UR16][R2.64] ;  /* 0x00000010020e7981 */ /* 0x000ea8000c1e1900 */
[----:B------:R-:W2:Y:S01]  /*05b0*/  LDG.E R17, desc[UR16][R4.64] ;  /* 0x0000001004117981 */ /* 0x000ea2000c1e1900 */
[----:B---3--:R-:W-:-:S03]  /*05c0*/  FFMA R25, R16, R19, R25 ;  /* 0x0000001310197223 */ /* 0x008fc60000000019 */
[----:B------:R-:W3:Y:S04]  /*05d0*/  LDG.E R16, desc[UR16][R2.64+0x4] ;  /* 0x0000041002107981 */ /* 0x000ee8000c1e1900 */
[----:B------:R-:W3:Y:S01]  /*05e0*/  LDG.E R19, desc[UR16][R4.64+0x4] ;  /* 0x0000041004137981 */ /* 0x000ee2000c1e1900 */
[----:B----4-:R-:W-:-:S03]  /*05f0*/  FFMA R26, R18, R21, R25 ;  /* 0x00000015121a7223 */ /* 0x010fc60000000019 */
[----:B------:R-:W4:Y:S04]  /*0600*/  LDG.E R21, desc[UR16][R2.64+0x8] ;  /* 0x0000081002157981 */ /* 0x000f28000c1e1900 */
[----:B------:R-:W4:Y:S01]  /*0610*/  LDG.E R18, desc[UR16][R4.64+0x8] ;  /* 0x0000081004127981 */ /* 0x000f22000c1e1900 */
[----:B-----5:R-:W-:-:S03]  /*0620*/  FFMA R25, R23, R24, R26 ;  /* 0x0000001817197223 */ /* 0x020fc6000000001a */
[----:B------:R-:W5:Y:S04]  /*0630*/  LDG.E R23, desc[UR16][R2.64+0xc] ;  /* 0x00000c1002177981 */ /* 0x000f68000c1e1900 */
[----:B------:R-:W5:Y:S04]  /*0640*/  LDG.E R24, desc[UR16][R4.64+0xc] ;  /* 0x00000c1004187981 */ /* 0x000f68000c1e1900 */
[----:B------:R-:W5:Y:S01]  /*0650*/  LDG.E R26, desc[UR16][R4.64+0x14] ;  /* 0x00001410041a7981 */ /* 0x000f62000c1e1900 */
[----:B--2---:R-:W-:-:S03]  /*0660*/  FFMA R25, R14, R17, R25 ;  /* 0x000000110e197223 */ /* 0x004fc60000000019 */
[----:B------:R-:W2:Y:S04]  /*0670*/  LDG.E R14, desc[UR16][R2.64+0x10] ;  /* 0x00001010020e7981 */ /* 0x000ea8000c1e1900 */
[----:B------:R-:W2:Y:S01]  /*0680*/  LDG.E R17, desc[UR16][R4.64+0x10] ;  /* 0x0000101004117981 */ /* 0x000ea2000c1e1900 */
[----:B---3--:R-:W-:-:S03]  /*0690*/  FFMA R29, R16, R19, R25 ;  /* 0x00000013101d7223 */ /* 0x008fc60000000019 */
[----:B------:R-:W3:Y:S04]  /*06a0*/  LDG.E R19, desc[UR16][R2.64+0x14] ;  /* 0x0000141002137981 */ /* 0x000ee8000c1e1900 */
[----:B------:R-:W3:Y:S04]  /*06b0*/  LDG.E R16, desc[UR16][R2.64+0x18] ;  /* 0x0000181002107981 */ /* 0x000ee8000c1e1900 */
[----:B------:R-:W3:Y:S01]  /*06c0*/  LDG.E R25, desc[UR16][R2.64+0x1c] ;  /* 0x00001c1002197981 */ /* 0x000ee2000c1e1900 */
[----:B----4-:R-:W-:Y:S01]  /*06d0*/  FFMA R18, R21, R18, R29 ;  /* 0x0000001215127223 */ /* 0x010fe2000000001d */
[----:B------:R-:W-:-:S03]  /*06e0*/  UIADD3 UR13, UPT, UPT, UR13, 0x10, URZ ;  /* 0x000000100d0d7890 */ /* 0x000fc6000fffe0ff */
[----:B-----5:R-:W-:Y:S01]  /*06f0*/  FFMA R23, R23, R24, R18 ;  /* 0x0000001817177223 */ /* 0x020fe20000000012 */
[----:B------:R-:W-:Y:S01]  /*0700*/  UISETP.NE.AND UP2, UPT, UR13, URZ, UPT ;  /* 0x000000ff0d00728c */ /* 0x000fe2000bf45270 */
[----:B------:R-:W-:Y:S02]  /*0710*/  IADD3 R15, PT, PT, R15, 0x10, RZ ;  /* 0x000000100f0f7810 */ /* 0x000fe40007ffe0ff */
[----:B------:R-:W-:Y:S01]  /*0720*/  IADD3 R13, PT, PT, R13, 0x10, RZ ;  /* 0x000000100d0d7810 */ /* 0x000fe20007ffe0ff */
[----:B--2---:R-:W-:-:S04]  /*0730*/  FFMA R14, R14, R17, R23 ;  /* 0x000000110e0e7223 */ /* 0x004fc80000000017 */
[----:B---3--:R-:W-:-:S04]  /*0740*/  FFMA R19, R19, R26, R14 ;  /* 0x0000001a13137223 */ /* 0x008fc8000000000e */
[----:B------:R-:W-:-:S04]  /*0750*/  FFMA R16, R16, R27, R19 ;  /* 0x0000001b10107223 */ /* 0x000fc80000000013 */
[----:B------:R-:W-:Y:S01]  /*0760*/  FFMA R14, R25, R28, R16 ;  /* 0x0000001c190e7223 */ /* 0x000fe20000000010 */
[----:B------:R-:W-:Y:S06]  /*0770*/  BRA.U UP2, `(.L_x_2) ;  /* 0xfffffffd02147547 */ /* 0x000fec000b83ffff */
[----:B------:R-:W-:-:S07]  /*0780*/  MOV R13, UR6 ;  /* 0x00000006000d7c02 */ /* 0x000fce0008000f00 */
.L_x_1:
[----:B------:R-:W-:-:S13]  /*0790*/  ISETP.NE.AND P0, PT, R20, RZ, PT ;  /* 0x000000ff1400720c */ /* 0x000fda0003f05270 */
[----:B------:R-:W-:Y:S05]  /*07a0*/  @!P0 BRA `(.L_x_3) ;  /* 0x0000000400388947 */ /* 0x000fea0003800000 */
[----:B------:R-:W-:Y:S02]  /*07b0*/  IADD3 R2, PT, PT, R20, -0x1, RZ ;  /* 0xffffffff14027810 */ /* 0x000fe40007ffe0ff */
[----:B------:R-:W-:Y:S02]  /*07c0*/  ISETP.NE.AND P1, PT, R22, RZ, PT ;  /* 0x000000ff1600720c */ /* 0x000fe40003f25270 */
[----:B------:R-:W-:-:S13]  /*07d0*/  ISETP.GE.U32.AND P0, PT, R2, 0x7, PT ;  /* 0x000000070200780c */ /* 0x000fda0003f06070 */
[----:B------:R-:W-:Y:S05]  /*07e0*/  @!P0 BRA `(.L_x_4) ;  /* 0x00000000007c8947 */ /* 0x000fea0003800000 */
[----:B------:R-:W1:Y:S01]  /*07f0*/  LDC.64 R2, c[0x0][0x380] ;  /* 0x0000e000ff027b82 */ /* 0x000e620000000a00 */
[----:B------:R-:W-:Y:S02]  /*0800*/  IADD3 R15, PT, PT, R12, R13, RZ ;  /* 0x0000000d0c0f7210 */ /* 0x000fe40007ffe0ff */
[----:B------:R-:W-:-:S05]  /*0810*/  IADD3 R17, PT, PT, R13, UR12, RZ ;  /* 0x0000000c0d117c10 */ /* 0x000fca000fffe0ff */
[----:B------:R-:W2:Y:S01]  /*0820*/  LDC.64 R4, c[0x0][0x388] ;  /* 0x0000e200ff047b82 */ /* 0x000ea20000000a00 */
[----:B-1----:R-:W-:-:S05]  /*0830*/  IMAD.WIDE R2, R15, 0x4, R2 ;  /* 0x000000040f027825 */ /* 0x002fca00078e0202 */
[----:B0-----:R-:W3:Y:S01]  /*0840*/  LDG.E R19, desc[UR16][R2.64] ;  /* 0x0000001002137981 */ /* 0x001ee2000c1e1900 */
[----:B--2---:R-:W-:-:S03]  /*0850*/  IMAD.WIDE R4, R17, 0x4, R4 ;  /* 0x0000000411047825 */ /* 0x004fc600078e0204 */
[----:B------:R-:W2:Y:S04]  /*0860*/  LDG.E R24, desc[UR16][R2.64+0x4] ;  /* 0x0000041002187981 */ /* 0x000ea8000c1e1900 */
[----:B------:R-:W3:Y:S04]  /*0870*/  LDG.E R21, desc[UR16][R4.64] ;  /* 0x0000001004157981 */ /* 0x000ee8000c1e1900 */
[----:B------:R-:W2:Y:S04]  /*0880*/  LDG.E R23, desc[UR16][R4.64+0x4] ;  /* 0x0000041004177981 */ /* 0x000ea8000c1e1900 */
[----:B------:R-:W4:Y:S04]  /*0890*/  LDG.E R18, desc[UR16][R2.64+0x8] ;  /* 0x0000081002127981 */ /* 0x000f28000c1e1900 */
[----:B------:R-:W4:Y:S04]  /*08a0*/  LDG.E R15, desc[UR16][R4.64+0x8] ;  /* 0x00000810040f7981 */ /* 0x000f28000c1e1900 */
[----:B------:R-:W5:Y:S04]  /*08b0*/  LDG.E R16, desc[UR16][R2.64+0xc] ;  /* 0x00000c1002107981 */ /* 0x000f68000c1e1900 */
[----:B------:R-:W5:Y:S04]  /*08c0*/  LDG.E R17, desc[UR16][R4.64+0xc] ;  /* 0x00000c1004117981 */ /* 0x000f68000c1e1900 */
[----:B------:R-:W5:Y:S04]  /*08d0*/  LDG.E R26, desc[UR16][R4.64+0x18] ;  /* 0x00001810041a7981 */ /* 0x000f68000c1e1900 */
[----:B------:R-:W5:Y:S04]  /*08e0*/  LDG.E R25, desc[UR16][R2.64+0x1c] ;  /* 0x00001c1002197981 */ /* 0x000f68000c1e1900 */
[----:B------:R-:W5:Y:S01]  /*08f0*/  LDG.E R28, desc[UR16][R4.64+0x1c] ;  /* 0x00001c10041c7981 */ /* 0x000f62000c1e1900 */
[----:B---3--:R-:W-:-:S03]  /*0900*/  FFMA R21, R19, R21, R14 ;  /* 0x0000001513157223 */ /* 0x008fc6000000000e */
[----:B------:R-:W3:Y:S04]  /*0910*/  LDG.E R14, desc[UR16][R2.64+0x10] ;  /* 0x00001010020e7981 */ /* 0x000ee8000c1e1900 */
[----:B------:R-:W3:Y:S01]  /*0920*/  LDG.E R19, desc[UR16][R4.64+0x10] ;  /* 0x0000101004137981 */ /* 0x000ee2000c1e1900 */
[----:B--2---:R-:W-:-:S03]  /*0930*/  FFMA R27, R24, R23, R21 ;  /* 0x00000017181b7223 */ /* 0x004fc60000000015 */
[----:B------:R-:W2:Y:S04]  /*0940*/  LDG.E R23, desc[UR16][R2.64+0x14] ;  /* 0x0000141002177981 */ /* 0x000ea8000c1e1900 */
[----:B------:R-:W2:Y:S04]  /*0950*/  LDG.E R24, desc[UR16][R4.64+0x14] ;  /* 0x0000141004187981 */ /* 0x000ea8000c1e1900 */
[----:B------:R-:W2:Y:S01]  /*0960*/  LDG.E R21, desc[UR16][R2.64+0x18] ;  /* 0x0000181002157981 */ /* 0x000ea2000c1e1900 */
[----:B----4-:R-:W-:-:S04]  /*0970*/  FFMA R15, R18, R15, R27 ;  /* 0x0000000f120f7223 */ /* 0x010fc8000000001b */
[----:B-----5:R-:W-:Y:S01]  /*0980*/  FFMA R15, R16, R17, R15 ;  /* 0x00000011100f7223 */ /* 0x020fe2000000000f */
[----:B------:R-:W-:-:S03]  /*0990*/  IADD3 R13, PT, PT, R13, 0x8, RZ ;  /* 0x000000080d0d7810 */ /* 0x000fc60007ffe0ff */
[----:B---3--:R-:W-:-:S04]  /*09a0*/  FFMA R14, R14, R19, R15 ;  /* 0x000000130e0e7223 */ /* 0x008fc8000000000f */
[----:B--2---:R-:W-:-:S04]  /*09b0*/  FFMA R14, R23, R24, R14 ;  /* 0x00000018170e7223 */ /* 0x004fc8000000000e */
[----:B------:R-:W-:-:S04]  /*09c0*/  FFMA R14, R21, R26, R14 ;  /* 0x0000001a150e7223 */ /* 0x000fc8000000000e */
[----:B------:R-:W-:-:S07]  /*09d0*/  FFMA R14, R25, R28, R14 ;  /* 0x0000001c190e7223 */ /* 0x000fce000000000e */
.L_x_4:
        /* <DEDUP_REMOVED lines=18> */
[----:B------:R-:W5:Y:S01]  /*0b00*/  LDG.E R21, desc[UR16][R2.64+0xc] ;  /* 0x00000c1002157981 */ /* 0x000f62000c1e1900 */
[----:B------:R-:W-:Y:S01]  /*0b10*/  IADD3 R13, PT, PT, R13, 0x4, RZ ;  /* 0x000000040d0d7810 */ /* 0x000fe20007ffe0ff */
[----:B---3--:R-:W-:-:S04]  /*0b20*/  FFMA R15, R15, R16, R14 ;  /* 0x000000100f0f7223 */ /* 0x008fc8000000000e */
[----:B--2---:R-:W-:-:S04]  /*0b30*/  FFMA R15, R18, R17, R15 ;  /* 0x00000011120f7223 */ /* 0x004fc8000000000f */
[----:B----4-:R-:W-:-:S04]  /*0b40*/  FFMA R15, R24, R19, R15 ;  /* 0x00000013180f7223 */ /* 0x010fc8000000000f */
[----:B-----5:R-:W-:-:S07]  /*0b50*/  FFMA R14, R26, R21, R15 ;  /* 0x000000151a0e7223 */ /* 0x020fce000000000f */
.L_x_5:
[----:B------:R-:W-:Y:S05]  /*0b60*/  @!P1 BRA `(.L_x_3) ;  /* 0x0000000000489947 */ /* 0x000fea0003800000 */
[----:B------:R-:W1:Y:S01]  /*0b70*/  LDC.64 R4, c[0x0][0x380] ;  /* 0x0000e000ff047b82 */ /* 0x000e620000000a00 */
[----:B------:R-:W-:Y:S02]  /*0b80*/  IADD3 R15, PT, PT, R12, R13, RZ ;  /* 0x0000000d0c0f7210 */ /* 0x000fe40007ffe0ff */
[----:B------:R-:W-:-:S05]  /*0b90*/  IADD3 R13, PT, PT, R13, UR12, RZ ;  /* 0x0000000c0d0d7c10 */ /* 0x000fca000fffe0ff */
[----:B------:R-:W2:Y:S01]  /*0ba0*/  LDC.64 R2, c[0x0][0x388] ;  /* 0x0000e200ff027b82 */ /* 0x000ea20000000a00 */
[----:B-1----:R-:W-:-:S04]  /*0bb0*/  IMAD.WIDE R4, R15, 0x4, R4 ;  /* 0x000000040f047825 */ /* 0x002fc800078e0204 */
[----:B--2---:R-:W-:Y:S02]  /*0bc0*/  IMAD.WIDE R2, R13, 0x4, R2 ;  /* 0x000000040d027825 */ /* 0x004fe400078e0202 */
[----:B0-----:R-:W2:Y:S04]  /*0bd0*/  LDG.E R13, desc[UR16][R4.64] ;  /* 0x00000010040d7981 */ /* 0x001ea8000c1e1900 */
[----:B------:R-:W2:Y:S01]  /*0be0*/  LDG.E R12, desc[UR16][R2.64] ;  /* 0x00000010020c7981 */ /* 0x000ea2000c1e1900 */
[----:B------:R-:W-:Y:S01]  /*0bf0*/  ISETP.NE.AND P0, PT, R10, 0x1, PT ;  /* 0x000000010a00780c */ /* 0x000fe20003f05270 */
[----:B--2---:R-:W-:-:S12]  /*0c00*/  FFMA R14, R13, R12, R14 ;  /* 0x0000000c0d0e7223 */ /* 0x004fd8000000000e */
[----:B------:R-:W-:Y:S05]  /*0c10*/  @!P0 BRA `(.L_x_3) ;  /* 0x00000000001c8947 */ /* 0x000fea0003800000 */
[----:B------:R-:W-:Y:S01]  /*0c20*/  ISETP.NE.AND P0, PT, R10, 0x2, PT ;  /* 0x000000020a00780c */ /* 0x000fe20003f05270 */
[----:B------:R-:W2:Y:S04]  /*0c30*/  LDG.E R13, desc[UR16][R4.64+0x4] ;  /* 0x00000410040d7981 */ /* 0x000ea8000c1e1900 */
[----:B------:R-:W2:Y:S08]  /*0c40*/  LDG.E R12, desc[UR16][R2.64+0x4] ;  /* 0x00000410020c7981 */ /* 0x000eb0000c1e1900 */
[----:B------:R-:W3:Y:S04]  /*0c50*/  @P0 LDG.E R15, desc[UR16][R4.64+0x8] ;  /* 0x00000810040f0981 */ /* 0x000ee8000c1e1900 */
[----:B------:R-:W3:Y:S01]  /*0c60*/  @P0 LDG.E R16, desc[UR16][R2.64+0x8] ;  /* 0x0000081002100981 */ /* 0x000ee2000c1e1900 */
[----:B--2---:R-:W-:-:S04]  /*0c70*/  FFMA R14, R13, R12, R14 ;  /* 0x0000000c0d0e7223 */ /* 0x004fc8000000000e */
[----:B---3--:R-:W-:-:S07]  /*0c80*/  @P0 FFMA R14, R15, R16, R14 ;  /* 0x000000100f0e0223 */ /* 0x008fce000000000e */
.L_x_3:
[----:B------:R-:W-:Y:S05]  /*0c90*/  BRA.U UP1, `(.L_x_6) ;  /* 0xfffffff501907547 */ /* 0x000fea000b83ffff */
[----:B------:R-:W-:Y:S05]  /*0ca0*/  BRA.U UP0, `(.L_x_7) ;  /* 0xfffffff5006c7547 */ /* 0x000fea000b83ffff */
.L_x_0:
[----:B------:R-:W1:Y:S01]  /*0cb0*/  LDC.64 R2, c[0x0][0x390] ;  /* 0x0000e400ff027b82 */ /* 0x000e620000000a00 */
[----:B------:R-:W-:-:S05]  /*0cc0*/  IMAD R7, R7, R6, R6 ;  /* 0x0000000607077224 */ /* 0x000fca00078e0206 */
[----:B------:R-:W-:-:S05]  /*0cd0*/  IADD3 R0, PT, PT, R0, R7, RZ ;  /* 0x0000000700007210 */ /* 0x000fca0007ffe0ff */
[----:B------:R-:W-:-:S05]  /*0ce0*/  IMAD R9, R9, R0, R0 ;  /* 0x0000000009097224 */ /* 0x000fca00078e0200 */
[----:B------:R-:W-:-:S05]  /*0cf0*/  IADD3 R9, PT, PT, R8, R9, RZ ;  /* 0x0000000908097210 */ /* 0x000fca0007ffe0ff */
[----:B-1----:R-:W-:-:S05]  /*0d00*/  IMAD.WIDE R2, R9, 0x4, R2 ;  /* 0x0000000409027825 */ /* 0x002fca00078e0202 */
[----:B0-----:R-:W-:Y:S01]  /*0d10*/  STG.E desc[UR16][R2.64], R14 ;  /* 0x0000000e02007986 */ /* 0x001fe2000c101910 */
[----:B------:R-:W-:Y:S05]  /*0d20*/  EXIT ;  /* 0x000000000000794d */ /* 0x000fea0003800000 */
.L_x_8:
[----:B------:R-:W-:-:S00]  /*0d30*/  BRA `(.L_x_8) ;  /* 0xfffffffc00fc7947 */ /* 0x000fc0000383ffff */
[----:B------:R-:W-:-:S00]  /*0d40*/  NOP ;  /* 0x0000000000007918 */ /* 0x000fc00000000000 */
        /* <DEDUP_REMOVED lines=11> */
.L_x_9:


//--------------------- .nv.shared.reserved.0     --------------------------
	.section	.nv.shared.reserved.0,"aw",@nobits
	.weak		__nv_reservedSMEM_offset_0_alias
	.size		__nv_reservedSMEM_offset_0_alias, 0, 64
	.other		__nv_reservedSMEM_offset_0_alias,@"STO_CUDA_RESERVED_SHARED STV_DEFAULT"
__nv_reservedSMEM_offset_0_alias:
	.zero		0
	.zero		64


//--------------------- .nv.constant0._Z13conv3d_kernelPKfS0_Pfiiiiii --------------------------
	.section	.nv.constant0._Z13conv3d_kernelPKfS0_Pfiiiiii,"a",@progbits
	.sectionflags	@""
	.align	4
.nv.constant0._Z13conv3d_kernelPKfS0_Pfiiiiii:
	.zero		944


//--------------------- SYMBOLS --------------------------

	.type		.nv.reservedSmem.offset0,@object
	.size		.nv.reservedSmem.offset0,0x4
